//
// Generated by NVIDIA NVVM Compiler
//
// Compiler Build ID: CL-36424714
// Cuda compilation tools, release 13.0, V13.0.88
// Based on NVVM 20.0.0
//

.version 9.0
.target sm_100
.address_size 64

	// .globl	_Z10blurKernelPhS_ii

.visible .entry _Z10blurKernelPhS_ii(
	.param .u64 .ptr .align 1 _Z10blurKernelPhS_ii_param_0,
	.param .u64 .ptr .align 1 _Z10blurKernelPhS_ii_param_1,
	.param .u32 _Z10blurKernelPhS_ii_param_2,
	.param .u32 _Z10blurKernelPhS_ii_param_3
)
{
	.reg .pred 	%p<32>;
	.reg .b16 	%rs<10>;
	.reg .b32 	%r<85>;
	.reg .b64 	%rd<23>;

	ld.param.u64 	%rd9, [_Z10blurKernelPhS_ii_param_0];
	ld.param.u64 	%rd8, [_Z10blurKernelPhS_ii_param_1];
	ld.param.u32 	%r42, [_Z10blurKernelPhS_ii_param_2];
	ld.param.u32 	%r44, [_Z10blurKernelPhS_ii_param_3];
	cvta.to.global.u64 	%rd1, %rd9;
	mov.u32 	%r45, %ctaid.x;
	mov.u32 	%r46, %ntid.x;
	mov.u32 	%r47, %tid.x;
	mad.lo.s32 	%r1, %r45, %r46, %r47;
	mov.u32 	%r48, %ctaid.y;
	mov.u32 	%r49, %ntid.y;
	mov.u32 	%r50, %tid.y;
	mad.lo.s32 	%r51, %r48, %r49, %r50;
	setp.ge.s32 	%p3, %r1, %r42;
	setp.ge.s32 	%p4, %r51, %r44;
	or.pred  	%p5, %p3, %p4;
	@%p5 bra 	$L__BB0_20;
	cvta.to.global.u64 	%rd2, %rd8;
	mul.lo.s32 	%r3, %r42, %r51;
	add.s32 	%r4, %r3, %r1;
	setp.eq.s32 	%p6, %r51, 0;
	sub.s32 	%r5, %r3, %r42;
	setp.lt.s32 	%p7, %r1, 1;
	cvt.s64.s32 	%rd10, %r5;
	cvt.s64.s32 	%rd3, %r1;
	add.s64 	%rd11, %rd3, %rd10;
	add.s64 	%rd4, %rd1, %rd11;
	mov.b32 	%r69, 0;
	or.pred  	%p8, %p6, %p7;
	mov.u32 	%r70, %r69;
	@%p8 bra 	$L__BB0_3;
	ld.global.u8 	%r69, [%rd4+-1];
	mov.b32 	%r70, 1;
$L__BB0_3:
	setp.eq.s32 	%p9, %r51, 0;
	setp.lt.s32 	%p10, %r1, 0;
	or.pred  	%p11, %p9, %p10;
	@%p11 bra 	$L__BB0_5;
	add.s32 	%r54, %r1, %r5;
	cvt.s64.s32 	%rd12, %r54;
	add.s64 	%rd13, %rd1, %rd12;
	ld.global.u8 	%r55, [%rd13];
	add.s32 	%r69, %r69, %r55;
	add.s32 	%r70, %r70, 1;
$L__BB0_5:
	setp.eq.s32 	%p12, %r51, 0;
	add.s32 	%r56, %r1, 1;
	setp.gt.s32 	%p13, %r1, -2;
	setp.lt.s32 	%p14, %r56, %r42;
	and.pred  	%p1, %p13, %p14;
	not.pred 	%p16, %p1;
	or.pred  	%p17, %p12, %p16;
	@%p17 bra 	$L__BB0_7;
	ld.global.u8 	%r57, [%rd4+1];
	add.s32 	%r69, %r69, %r57;
	add.s32 	%r70, %r70, 1;
$L__BB0_7:
	cvt.s64.s32 	%rd14, %r4;
	add.s64 	%rd5, %rd2, %rd14;
	setp.gt.s32 	%p18, %r1, 0;
	cvt.u16.u32 	%rs1, %r69;
	cvt.u16.u32 	%rs2, %r70;
	div.u16 	%rs3, %rs1, %rs2;
	st.global.u8 	[%rd5], %rs3;
	setp.le.s32 	%p19, %r1, %r42;
	and.pred  	%p2, %p18, %p19;
	cvt.s64.s32 	%rd15, %r3;
	add.s64 	%rd16, %rd3, %rd15;
	add.s64 	%rd6, %rd1, %rd16;
	not.pred 	%p20, %p2;
	@%p20 bra 	$L__BB0_9;
	ld.global.u8 	%r58, [%rd6+-1];
	add.s32 	%r69, %r69, %r58;
	add.s32 	%r70, %r70, 1;
$L__BB0_9:
	setp.lt.s32 	%p21, %r1, 0;
	@%p21 bra 	$L__BB0_11;
	add.s64 	%rd18, %rd1, %rd14;
	ld.global.u8 	%r59, [%rd18];
	add.s32 	%r69, %r69, %r59;
	add.s32 	%r70, %r70, 1;
$L__BB0_11:
	@%p16 bra 	$L__BB0_13;
	ld.global.u8 	%r60, [%rd6+1];
	add.s32 	%r69, %r69, %r60;
	add.s32 	%r70, %r70, 1;
$L__BB0_13:
	cvt.u16.u32 	%rs4, %r69;
	cvt.u16.u32 	%rs5, %r70;
	div.u16 	%rs6, %rs4, %rs5;
	st.global.u8 	[%rd5], %rs6;
	add.s32 	%r29, %r51, 1;
	setp.ge.u32 	%p23, %r29, %r44;
	shl.b32 	%r61, %r42, 1;
	add.s32 	%r62, %r5, %r61;
	cvt.s64.s32 	%rd19, %r62;
	add.s64 	%rd20, %rd3, %rd19;
	add.s64 	%rd7, %rd1, %rd20;
	or.pred  	%p25, %p23, %p20;
	@%p25 bra 	$L__BB0_15;
	ld.global.u8 	%r63, [%rd7+-1];
	add.s32 	%r69, %r69, %r63;
	add.s32 	%r70, %r70, 1;
$L__BB0_15:
	setp.ge.u32 	%p26, %r29, %r44;
	setp.lt.s32 	%p27, %r1, 0;
	or.pred  	%p28, %p26, %p27;
	@%p28 bra 	$L__BB0_17;
	add.s32 	%r64, %r4, %r42;
	cvt.s64.s32 	%rd21, %r64;
	add.s64 	%rd22, %rd1, %rd21;
	ld.global.u8 	%r65, [%rd22];
	add.s32 	%r69, %r69, %r65;
	add.s32 	%r70, %r70, 1;
$L__BB0_17:
	setp.ge.u32 	%p29, %r29, %r44;
	or.pred  	%p31, %p29, %p16;
	@%p31 bra 	$L__BB0_19;
	ld.global.u8 	%r66, [%rd7+1];
	add.s32 	%r69, %r69, %r66;
	add.s32 	%r70, %r70, 1;
$L__BB0_19:
	cvt.u16.u32 	%rs7, %r69;
	cvt.u16.u32 	%rs8, %r70;
	div.u16 	%rs9, %rs7, %rs8;
	st.global.u8 	[%rd5], %rs9;
$L__BB0_20:
	ret;

}


// ===== COMPILED SASS (sm_100) =====

	.target	sm_100

	.elftype	@"ET_EXEC"


//--------------------- .note.nv.tkinfo           --------------------------
	.section	.note.nv.tkinfo,"",@"SHT_NOTE"
	.sectionflags	@"SHF_NOTE_NV_TKINFO"
	.tkinfo
        /*0018*/ 	.word	0x00000002
        /*0030*/ 	.string	""
        /*0030*/ 	.string	"ptxas"
        /*0030*/ 	.string	"Cuda compilation tools, release 13.0, V13.0.88"
        /*0030*/ 	.string	"Build cuda_13.0.r13.0/compiler.36424714_0"
        /*0030*/ 	.string	"-arch sm_100 -m 64 "



//--------------------- .note.nv.cuinfo           --------------------------
	.section	.note.nv.cuinfo,"",@"SHT_NOTE"
	.sectionflags	@"SHF_NOTE_NV_CUINFO"
        /*0018*/ 	.short	0x0002
        /*001a*/ 	.short	0x0064
        /*001c*/ 	.short	0x0082
	.zero		2


//--------------------- .nv.info                  --------------------------
	.section	.nv.info,"",@"SHT_CUDA_INFO"
	.align	4


	//----- nvinfo : EIATTR_REGCOUNT
	.align		4
        /*0000*/ 	.byte	0x04, 0x2f
        /*0002*/ 	.short	(.L_1 - .L_0)
	.align		4
.L_0:
        /*0004*/ 	.word	index@(_Z10blurKernelPhS_ii)
        /*0008*/ 	.word	0x00000016


	//----- nvinfo : EIATTR_FRAME_SIZE
	.align		4
.L_1:
        /*000c*/ 	.byte	0x04, 0x11
        /*000e*/ 	.short	(.L_3 - .L_2)
	.align		4
.L_2:
        /*0010*/ 	.word	index@($__internal_0_$__cuda_sm20_div_u16)
        /*0014*/ 	.word	0x00000000


	//----- nvinfo : EIATTR_FRAME_SIZE
	.align		4
.L_3:
        /*0018*/ 	.byte	0x04, 0x11
        /*001a*/ 	.short	(.L_5 - .L_4)
	.align		4
.L_4:
        /*001c*/ 	.word	index@(_Z10blurKernelPhS_ii)
        /*0020*/ 	.word	0x00000000


	//----- nvinfo : EIATTR_MIN_STACK_SIZE
	.align		4
.L_5:
        /*0024*/ 	.byte	0x04, 0x12
        /*0026*/ 	.short	(.L_7 - .L_6)
	.align		4
.L_6:
        /*0028*/ 	.word	index@(_Z10blurKernelPhS_ii)
        /*002c*/ 	.word	0x00000000
.L_7:


//--------------------- .nv.compat                --------------------------
	.section	.nv.compat,"",@"SHT_CUDA_COMPAT_INFO"
	.align	4
        /*0000*/ 	.byte	0x02, 0x09, 0x00, 0x00, 0x02, 0x02, 0x01, 0x00, 0x02, 0x05, 0x05, 0x00, 0x03, 0x07, 0x01, 0x01
        /*0010*/ 	.byte	0x02, 0x03, 0x00, 0x00, 0x02, 0x06, 0x01, 0x00, 0x04, 0x0b, 0x08, 0x00, 0x01, 0x00, 0x00, 0x00
        /*0020*/ 	.byte	0x00, 0x00, 0x00, 0x00


//--------------------- .nv.info._Z10blurKernelPhS_ii --------------------------
	.section	.nv.info._Z10blurKernelPhS_ii,"",@"SHT_CUDA_INFO"
	.sectionflags	@""
	.align	4


	//----- nvinfo : EIATTR_CUDA_API_VERSION
	.align		4
        /*0000*/ 	.byte	0x04, 0x37
        /*0002*/ 	.short	(.L_9 - .L_8)
.L_8:
        /*0004*/ 	.word	0x00000082


	//----- nvinfo : EIATTR_KPARAM_INFO
	.align		4
.L_9:
        /*0008*/ 	.byte	0x04, 0x17
        /*000a*/ 	.short	(.L_11 - .L_10)
.L_10:
        /*000c*/ 	.word	0x00000000
        /*0010*/ 	.short	0x0003
        /*0012*/ 	.short	0x0014
        /*0014*/ 	.byte	0x00, 0xf0, 0x11, 0x00


	//----- nvinfo : EIATTR_KPARAM_INFO
	.align		4
.L_11:
        /*0018*/ 	.byte	0x04, 0x17
        /*001a*/ 	.short	(.L_13 - .L_12)
.L_12:
        /*001c*/ 	.word	0x00000000
        /*0020*/ 	.short	0x0002
        /*0022*/ 	.short	0x0010
        /*0024*/ 	.byte	0x00, 0xf0, 0x11, 0x00


	//----- nvinfo : EIATTR_KPARAM_INFO
	.align		4
.L_13:
        /*0028*/ 	.byte	0x04, 0x17
        /*002a*/ 	.short	(.L_15 - .L_14)
.L_14:
        /*002c*/ 	.word	0x00000000
        /*0030*/ 	.short	0x0001
        /*0032*/ 	.short	0x0008
        /*0034*/ 	.byte	0x00, 0xf5, 0x21, 0x00


	//----- nvinfo : EIATTR_KPARAM_INFO
	.align		4
.L_15:
        /*0038*/ 	.byte	0x04, 0x17
        /*003a*/ 	.short	(.L_17 - .L_16)
.L_16:
        /*003c*/ 	.word	0x00000000
        /*0040*/ 	.short	0x0000
        /*0042*/ 	.short	0x0000
        /*0044*/ 	.byte	0x00, 0xf5, 0x21, 0x00


	//----- nvinfo : EIATTR_SPARSE_MMA_MASK
	.align		4
.L_17:
        /*0048*/ 	.byte	0x03, 0x50
        /*004a*/ 	.short	0x0000


	//----- nvinfo : EIATTR_MAXREG_COUNT
	.align		4
        /*004c*/ 	.byte	0x03, 0x1b
        /*004e*/ 	.short	0x00ff


	//----- nvinfo : EIATTR_MERCURY_ISA_VERSION
	.align		4
        /*0050*/ 	.byte	0x03, 0x5f
        /*0052*/ 	.short	0x0101


	//----- nvinfo : EIATTR_VRC_CTA_INIT_COUNT
	.align		4
        /*0054*/ 	.byte	0x02, 0x4a
	.zero		1
	.zero		1


	//----- nvinfo : EIATTR_EXIT_INSTR_OFFSETS
	.align		4
        /*0058*/ 	.byte	0x04, 0x1c
        /*005a*/ 	.short	(.L_19 - .L_18)


	//   ....[0]....
.L_18:
        /*005c*/ 	.word	0x000000c0


	//   ....[1]....
        /*0060*/ 	.word	0x00000680


	//----- nvinfo : EIATTR_CRS_STACK_SIZE
	.align		4
.L_19:
        /*0064*/ 	.byte	0x04, 0x1e
        /*0066*/ 	.short	(.L_21 - .L_20)
.L_20:
        /*0068*/ 	.word	0x00000000


	//----- nvinfo : EIATTR_CBANK_PARAM_SIZE
	.align		4
.L_21:
        /*006c*/ 	.byte	0x03, 0x19
        /*006e*/ 	.short	0x0018


	//----- nvinfo : EIATTR_PARAM_CBANK
	.align		4
        /*0070*/ 	.byte	0x04, 0x0a
        /*0072*/ 	.short	(.L_23 - .L_22)
	.align		4
.L_22:
        /*0074*/ 	.word	index@(.nv.constant0._Z10blurKernelPhS_ii)
        /*0078*/ 	.short	0x0380
        /*007a*/ 	.short	0x0018


	//----- nvinfo : EIATTR_SW_WAR
	.align		4
.L_23:
        /*007c*/ 	.byte	0x04, 0x36
        /*007e*/ 	.short	(.L_25 - .L_24)
.L_24:
        /*0080*/ 	.word	0x00000008
.L_25:


//--------------------- .nv.callgraph             --------------------------
	.section	.nv.callgraph,"",@"SHT_CUDA_CALLGRAPH"
	.align	4
	.sectionentsize	8
	.align		4
        /*0000*/ 	.word	0x00000000
	.align		4
        /*0004*/ 	.word	0xffffffff
	.align		4
        /*0008*/ 	.word	0x00000000
	.align		4
        /*000c*/ 	.word	0xfffffffe
	.align		4
        /*0010*/ 	.word	0x00000000
	.align		4
        /*0014*/ 	.word	0xfffffffd
	.align		4
        /*0018*/ 	.word	0x00000000
	.align		4
        /*001c*/ 	.word	0xfffffffc


//--------------------- .text._Z10blurKernelPhS_ii --------------------------
	.section	.text._Z10blurKernelPhS_ii,"ax",@progbits
	.align	128
        .global         _Z10blurKernelPhS_ii
        .type           _Z10blurKernelPhS_ii,@function
        .size           _Z10blurKernelPhS_ii,(.L_x_1 - _Z10blurKernelPhS_ii)
        .other          _Z10blurKernelPhS_ii,@"STO_CUDA_ENTRY STV_DEFAULT"
_Z10blurKernelPhS_ii:
.text._Z10blurKernelPhS_ii:
[----:B------:R-:W-:Y:S01]  /*0000*/  LDC R1, c[0x0][0x37c] ;  /* 0x0000df00ff017b82 */ /* 0x000fe20000000800 */
[----:B------:R-:W0:Y:S07]  /*0010*/  S2R R5, SR_TID.Y ;  /* 0x0000000000057919 */ /* 0x000e2e0000002200 */
[----:B------:R-:W1:Y:S01]  /*0020*/  LDC R6, c[0x0][0x360] ;  /* 0x0000d800ff067b82 */ /* 0x000e620000000800 */
[----:B------:R-:W2:Y:S01]  /*0030*/  LDCU.64 UR6, c[0x0][0x390] ;  /* 0x00007200ff0677ac */ /* 0x000ea20008000a00 */
[----:B------:R-:W1:Y:S06]  /*0040*/  S2R R3, SR_TID.X ;  /* 0x0000000000037919 */ /* 0x000e6c0000002100 */
[----:B------:R-:W0:Y:S08]  /*0050*/  S2UR UR5, SR_CTAID.Y ;  /* 0x00000000000579c3 */ /* 0x000e300000002600 */
[----:B------:R-:W0:Y:S08]  /*0060*/  LDC R10, c[0x0][0x364] ;  /* 0x0000d900ff0a7b82 */ /* 0x000e300000000800 */
[----:B------:R-:W1:Y:S01]  /*0070*/  S2UR UR4, SR_CTAID.X ;  /* 0x00000000000479c3 */ /* 0x000e620000002500 */
[----:B0-----:R-:W-:-:S05]  /*0080*/  IMAD R10, R10, UR5, R5 ;  /* 0x000000050a0a7c24 */ /* 0x001fca000f8e0205 */
[----:B--2---:R-:W-:Y:S01]  /*0090*/  ISETP.GE.AND P0, PT, R10, UR7, PT ;  /* 0x000000070a007c0c */ /* 0x004fe2000bf06270 */
[----:B-1----:R-:W-:-:S05]  /*00a0*/  IMAD R6, R6, UR4, R3 ;  /* 0x0000000406067c24 */ /* 0x002fca000f8e0203 */
[----:B------:R-:W-:-:S13]  /*00b0*/  ISETP.GE.OR P0, PT, R6, UR6, P0 ;  /* 0x0000000606007c0c */ /* 0x000fda0008706670 */
[----:B------:R-:W-:Y:S05]  /*00c0*/  @P0 EXIT ;  /* 0x000000000000094d */ /* 0x000fea0003800000 */
[----:B------:R-:W-:Y:S01]  /*00d0*/  ISETP.GE.AND P1, PT, R6, RZ, PT ;  /* 0x000000ff0600720c */ /* 0x000fe20003f26270 */
[----:B------:R-:W0:Y:S01]  /*00e0*/  LDCU.64 UR8, c[0x0][0x380] ;  /* 0x00007000ff0877ac */ /* 0x000e220008000a00 */
[----:B------:R-:W-:Y:S01]  /*00f0*/  IMAD R9, R10, UR6, RZ ;  /* 0x000000060a097c24 */ /* 0x000fe2000f8e02ff */
[C---:B------:R-:W-:Y:S01]  /*0100*/  ISETP.GE.AND P2, PT, R6.reuse, 0x1, PT ;  /* 0x000000010600780c */ /* 0x040fe20003f46270 */
[----:B------:R-:W-:Y:S01]  /*0110*/  VIADD R0, R6, 0x1 ;  /* 0x0000000106007836 */ /* 0x000fe20000000000 */
[C---:B------:R-:W-:Y:S01]  /*0120*/  ISETP.EQ.OR P1, PT, R10.reuse, RZ, !P1 ;  /* 0x000000ff0a00720c */ /* 0x040fe20004f22670 */
[----:B------:R-:W-:Y:S01]  /*0130*/  VIADD R7, R9, -UR6 ;  /* 0x8000000609077c36 */ /* 0x000fe20008000000 */
[----:B------:R-:W1:Y:S01]  /*0140*/  LDCU.64 UR4, c[0x0][0x358] ;  /* 0x00006b00ff0477ac */ /* 0x000e620008000a00 */
[----:B------:R-:W-:Y:S02]  /*0150*/  ISETP.EQ.OR P2, PT, R10, RZ, !P2 ;  /* 0x000000ff0a00720c */ /* 0x000fe40005742670 */
[----:B------:R-:W-:Y:S01]  /*0160*/  ISETP.GE.AND P0, PT, R0, UR6, PT ;  /* 0x0000000600007c0c */ /* 0x000fe2000bf06270 */
[----:B------:R-:W-:Y:S01]  /*0170*/  IMAD.MOV.U32 R0, RZ, RZ, RZ ;  /* 0x000000ffff007224 */ /* 0x000fe200078e00ff */
[----:B------:R-:W-:Y:S01]  /*0180*/  SHF.R.S32.HI R4, RZ, 0x1f, R6 ;  /* 0x0000001fff047819 */ /* 0x000fe20000011406 */
[----:B------:R-:W2:Y:S01]  /*0190*/  LDCU.64 UR6, c[0x0][0x388] ;  /* 0x00007100ff0677ac */ /* 0x000ea20008000a00 */
[----:B------:R-:W-:-:S02]  /*01a0*/  ISETP.GT.AND P0, PT, R6, -0x2, !P0 ;  /* 0xfffffffe0600780c */ /* 0x000fc40004704270 */
[--C-:B------:R-:W-:Y:S02]  /*01b0*/  SHF.R.S32.HI R3, RZ, 0x1f, R7.reuse ;  /* 0x0000001fff037819 */ /* 0x100fe40000011407 */
[C-C-:B------:R-:W-:Y:S01]  /*01c0*/  @!P1 IMAD.IADD R2, R6.reuse, 0x1, R7.reuse ;  /* 0x0000000106029824 */ /* 0x140fe200078e0207 */
[----:B0-----:R-:W-:Y:S02]  /*01d0*/  IADD3 R12, P4, P5, R6, UR8, R7 ;  /* 0x00000008060c7c10 */ /* 0x001fe4000fd9e007 */
[----:B------:R-:W-:Y:S02]  /*01e0*/  ISETP.EQ.OR P3, PT, R10, RZ, !P0 ;  /* 0x000000ff0a00720c */ /* 0x000fe40004762670 */
[----:B------:R-:W-:Y:S02]  /*01f0*/  @!P1 IADD3 R14, P6, PT, R2, UR8, RZ ;  /* 0x00000008020e9c10 */ /* 0x000fe4000ffde0ff */
[----:B------:R-:W-:Y:S02]  /*0200*/  IADD3.X R13, PT, PT, R4, UR9, R3, P4, P5 ;  /* 0x00000009040d7c10 */ /* 0x000fe4000a7ea403 */
[----:B------:R-:W-:-:S03]  /*0210*/  @!P1 LEA.HI.X.SX32 R15, R2, UR9, 0x1, P6 ;  /* 0x00000009020f9c11 */ /* 0x000fc6000b0f0eff */
[----:B-1----:R-:W3:Y:S04]  /*0220*/  @!P2 LDG.E.U8 R0, desc[UR4][R12.64+-0x1] ;  /* 0xffffff040c00a981 */ /* 0x002ee8000c1e1100 */
[----:B------:R-:W3:Y:S04]  /*0230*/  @!P1 LDG.E.U8 R15, desc[UR4][R14.64] ;  /* 0x000000040e0f9981 */ /* 0x000ee8000c1e1100 */
[----:B------:R-:W4:Y:S01]  /*0240*/  @!P3 LDG.E.U8 R3, desc[UR4][R12.64+0x1] ;  /* 0x000001040c03b981 */ /* 0x000f22000c1e1100 */
[----:B------:R-:W-:Y:S02]  /*0250*/  IMAD.MOV.U32 R5, RZ, RZ, RZ ;  /* 0x000000ffff057224 */ /* 0x000fe400078e00ff */
[----:B------:R-:W-:-:S02]  /*0260*/  @!P2 IMAD.MOV.U32 R5, RZ, RZ, 0x1 ;  /* 0x00000001ff05a424 */ /* 0x000fc400078e00ff */
[----:B------:R-:W-:Y:S02]  /*0270*/  IMAD.IADD R11, R6, 0x1, R9 ;  /* 0x00000001060b7824 */ /* 0x000fe400078e0209 */
[----:B------:R-:W-:-:S03]  /*0280*/  @!P1 VIADD R5, R5, 0x1 ;  /* 0x0000000105059836 */ /* 0x000fc60000000000 */
[----:B------:R-:W-:Y:S01]  /*0290*/  SHF.R.S32.HI R8, RZ, 0x1f, R11 ;  /* 0x0000001fff087819 */ /* 0x000fe2000001140b */
[----:B------:R-:W-:Y:S02]  /*02a0*/  @!P3 VIADD R5, R5, 0x1 ;  /* 0x000000010505b836 */ /* 0x000fe40000000000 */
[----:B---3--:R-:W-:Y:S01]  /*02b0*/  @!P1 IMAD.IADD R0, R0, 0x1, R15 ;  /* 0x0000000100009824 */ /* 0x008fe200078e020f */
[----:B--2---:R-:W-:Y:S02]  /*02c0*/  IADD3 R2, P1, PT, R11, UR6, RZ ;  /* 0x000000060b027c10 */ /* 0x004fe4000ff3e0ff */
[----:B------:R-:W-:Y:S01]  /*02d0*/  LOP3.LUT R15, R5, 0xffff, RZ, 0xc0, !PT ;  /* 0x0000ffff050f7812 */ /* 0x000fe200078ec0ff */
[----:B----4-:R-:W-:Y:S01]  /*02e0*/  @!P3 IMAD.IADD R0, R0, 0x1, R3 ;  /* 0x000000010000b824 */ /* 0x010fe200078e0203 */
[----:B------:R-:W-:-:S04]  /*02f0*/  IADD3.X R3, PT, PT, R8, UR7, RZ, P1, !PT ;  /* 0x0000000708037c10 */ /* 0x000fc80008ffe4ff */
[----:B------:R-:W-:Y:S02]  /*0300*/  LOP3.LUT R18, R0, 0xffff, RZ, 0xc0, !PT ;  /* 0x0000ffff00127812 */ /* 0x000fe400078ec0ff */
[----:B------:R-:W-:-:S07]  /*0310*/  MOV R17, 0x330 ;  /* 0x0000033000117802 */ /* 0x000fce0000000f00 */
[----:B------:R-:W-:Y:S05]  /*0320*/  CALL.REL.NOINC `($__internal_0_$__cuda_sm20_div_u16) ;  /* 0x0000000000d87944 */ /* 0x000fea0003c00000 */
[----:B------:R-:W0:Y:S01]  /*0330*/  LDCU UR6, c[0x0][0x390] ;  /* 0x00007200ff0677ac */ /* 0x000e220008000800 */
[C---:B------:R-:W-:Y:S01]  /*0340*/  ISETP.GE.AND P5, PT, R6.reuse, RZ, PT ;  /* 0x000000ff0600720c */ /* 0x040fe20003fa6270 */
[----:B------:R1:W-:Y:S01]  /*0350*/  STG.E.U8 desc[UR4][R2.64], R15 ;  /* 0x0000000f02007986 */ /* 0x0003e2000c101104 */
[----:B------:R-:W-:Y:S01]  /*0360*/  SHF.R.S32.HI R13, RZ, 0x1f, R9 ;  /* 0x0000001fff0d7819 */ /* 0x000fe20000011409 */
[----:B------:R-:W2:Y:S01]  /*0370*/  LDCU.64 UR8, c[0x0][0x380] ;  /* 0x00007000ff0877ac */ /* 0x000ea20008000a00 */
[----:B0-----:R-:W-:-:S04]  /*0380*/  ISETP.GT.AND P1, PT, R6, UR6, PT ;  /* 0x0000000606007c0c */ /* 0x001fc8000bf24270 */
[C---:B------:R-:W-:Y:S02]  /*0390*/  ISETP.GT.AND P1, PT, R6.reuse, RZ, !P1 ;  /* 0x000000ff0600720c */ /* 0x040fe40004f24270 */
[----:B--2---:R-:W-:-:S03]  /*03a0*/  IADD3 R12, P2, P3, R6, UR8, R9 ;  /* 0x00000008060c7c10 */ /* 0x004fc6000fb5e009 */
[----:B------:R-:W-:Y:S02]  /*03b0*/  @P5 IADD3 R16, P4, PT, R11, UR8, RZ ;  /* 0x000000080b105c10 */ /* 0x000fe4000ff9e0ff */
[----:B------:R-:W-:Y:S02]  /*03c0*/  IADD3.X R13, PT, PT, R4, UR9, R13, P2, P3 ;  /* 0x00000009040d7c10 */ /* 0x000fe400097e640d */
[----:B------:R-:W-:-:S03]  /*03d0*/  @P5 IADD3.X R17, PT, PT, R8, UR9, RZ, P4, !PT ;  /* 0x0000000908115c10 */ /* 0x000fc6000a7fe4ff */
[----:B------:R-:W2:Y:S04]  /*03e0*/  @P0 LDG.E.U8 R19, desc[UR4][R12.64+0x1] ;  /* 0x000001040c130981 */ /* 0x000ea8000c1e1100 */
[----:B------:R-:W3:Y:S04]  /*03f0*/  @P1 LDG.E.U8 R9, desc[UR4][R12.64+-0x1] ;  /* 0xffffff040c091981 */ /* 0x000ee8000c1e1100 */
[----:B------:R-:W4:Y:S01]  /*0400*/  @P5 LDG.E.U8 R17, desc[UR4][R16.64] ;  /* 0x0000000410115981 */ /* 0x000f22000c1e1100 */
[----:B------:R-:W-:-:S04]  /*0410*/  @P1 VIADD R5, R5, 0x1 ;  /* 0x0000000105051836 */ /* 0x000fc80000000000 */
[----:B------:R-:W-:-:S04]  /*0420*/  @P5 VIADD R5, R5, 0x1 ;  /* 0x0000000105055836 */ /* 0x000fc80000000000 */
[----:B------:R-:W-:-:S05]  /*0430*/  @P0 VIADD R5, R5, 0x1 ;  /* 0x0000000105050836 */ /* 0x000fca0000000000 */
[----:B-1----:R-:W-:Y:S01]  /*0440*/  LOP3.LUT R15, R5, 0xffff, RZ, 0xc0, !PT ;  /* 0x0000ffff050f7812 */ /* 0x002fe200078ec0ff */
[----:B---3--:R-:W-:-:S04]  /*0450*/  @P1 IMAD.IADD R0, R0, 0x1, R9 ;  /* 0x0000000100001824 */ /* 0x008fc800078e0209 */
[----:B----4-:R-:W-:-:S04]  /*0460*/  @P5 IMAD.IADD R0, R0, 0x1, R17 ;  /* 0x0000000100005824 */ /* 0x010fc800078e0211 */
[----:B--2---:R-:W-:-:S05]  /*0470*/  @P0 IMAD.IADD R0, R0, 0x1, R19 ;  /* 0x0000000100000824 */ /* 0x004fca00078e0213 */
[----:B------:R-:W-:Y:S02]  /*0480*/  LOP3.LUT R18, R0, 0xffff, RZ, 0xc0, !PT ;  /* 0x0000ffff00127812 */ /* 0x000fe400078ec0ff */
[----:B------:R-:W-:-:S07]  /*0490*/  MOV R17, 0x4b0 ;  /* 0x000004b000117802 */ /* 0x000fce0000000f00 */
[----:B------:R-:W-:Y:S05]  /*04a0*/  CALL.REL.NOINC `($__internal_0_$__cuda_sm20_div_u16) ;  /* 0x0000000000787944 */ /* 0x000fea0003c00000 */
[----:B------:R-:W0:Y:S01]  /*04b0*/  LDC.64 R8, c[0x0][0x390] ;  /* 0x0000e400ff087b82 */ /* 0x000e220000000a00 */
[----:B------:R-:W1:Y:S01]  /*04c0*/  LDCU.64 UR6, c[0x0][0x380] ;  /* 0x00007000ff0677ac */ /* 0x000e620008000a00 */
[----:B------:R-:W-:Y:S01]  /*04d0*/  VIADD R10, R10, 0x1 ;  /* 0x000000010a0a7836 */ /* 0x000fe20000000000 */
[----:B------:R-:W-:Y:S01]  /*04e0*/  ISETP.GE.AND P2, PT, R6, RZ, PT ;  /* 0x000000ff0600720c */ /* 0x000fe20003f46270 */
[----:B------:R2:W-:Y:S03]  /*04f0*/  STG.E.U8 desc[UR4][R2.64], R15 ;  /* 0x0000000f02007986 */ /* 0x0005e6000c101104 */
[-C--:B0-----:R-:W-:Y:S01]  /*0500*/  ISETP.GE.U32.OR P2, PT, R10, R9.reuse, !P2 ;  /* 0x000000090a00720c */ /* 0x081fe20005746470 */
[----:B------:R-:W-:Y:S01]  /*0510*/  IMAD R7, R8, 0x2, R7 ;  /* 0x0000000208077824 */ /* 0x000fe200078e0207 */
[CC--:B------:R-:W-:Y:S02]  /*0520*/  ISETP.GE.U32.OR P1, PT, R10.reuse, R9.reuse, !P1 ;  /* 0x000000090a00720c */ /* 0x0c0fe40004f26470 */
[----:B------:R-:W-:-:S02]  /*0530*/  ISETP.GE.U32.OR P0, PT, R10, R9, !P0 ;  /* 0x000000090a00720c */ /* 0x000fc40004706470 */
[--C-:B-1----:R-:W-:Y:S02]  /*0540*/  IADD3 R6, P3, P4, R6, UR6, R7.reuse ;  /* 0x0000000606067c10 */ /* 0x102fe4000fc7e007 */
[----:B------:R-:W-:-:S04]  /*0550*/  SHF.R.S32.HI R7, RZ, 0x1f, R7 ;  /* 0x0000001fff077819 */ /* 0x000fc80000011407 */
[----:B------:R-:W-:Y:S01]  /*0560*/  IADD3.X R7, PT, PT, R4, UR7, R7, P3, P4 ;  /* 0x0000000704077c10 */ /* 0x000fe20009fe8407 */
[----:B------:R-:W-:-:S04]  /*0570*/  @!P2 IMAD.IADD R11, R11, 0x1, R8 ;  /* 0x000000010b0ba824 */ /* 0x000fc800078e0208 */
[----:B------:R-:W3:Y:S01]  /*0580*/  @!P0 LDG.E.U8 R13, desc[UR4][R6.64+0x1] ;  /* 0x00000104060d8981 */ /* 0x000ee2000c1e1100 */
[----:B------:R-:W-:-:S04]  /*0590*/  @!P2 IADD3 R8, P3, PT, R11, UR6, RZ ;  /* 0x000000060b08ac10 */ /* 0x000fc8000ff7e0ff */
[----:B------:R-:W-:Y:S02]  /*05a0*/  @!P2 LEA.HI.X.SX32 R9, R11, UR7, 0x1, P3 ;  /* 0x000000070b09ac11 */ /* 0x000fe400098f0eff */
[----:B------:R-:W4:Y:S04]  /*05b0*/  @!P1 LDG.E.U8 R11, desc[UR4][R6.64+-0x1] ;  /* 0xffffff04060b9981 */ /* 0x000f28000c1e1100 */
[----:B------:R-:W5:Y:S01]  /*05c0*/  @!P2 LDG.E.U8 R9, desc[UR4][R8.64] ;  /* 0x000000040809a981 */ /* 0x000f62000c1e1100 */
[----:B------:R-:W-:-:S04]  /*05d0*/  @!P1 VIADD R5, R5, 0x1 ;  /* 0x0000000105059836 */ /* 0x000fc80000000000 */
[----:B------:R-:W-:-:S04]  /*05e0*/  @!P2 VIADD R5, R5, 0x1 ;  /* 0x000000010505a836 */ /* 0x000fc80000000000 */
[----:B------:R-:W-:-:S05]  /*05f0*/  @!P0 VIADD R5, R5, 0x1 ;  /* 0x0000000105058836 */ /* 0x000fca0000000000 */
[----:B--2---:R-:W-:Y:S01]  /*0600*/  LOP3.LUT R15, R5, 0xffff, RZ, 0xc0, !PT ;  /* 0x0000ffff050f7812 */ /* 0x004fe200078ec0ff */
[----:B----4-:R-:W-:-:S04]  /*0610*/  @!P1 IMAD.IADD R0, R0, 0x1, R11 ;  /* 0x0000000100009824 */ /* 0x010fc800078e020b */
[----:B-----5:R-:W-:-:S04]  /*0620*/  @!P2 IMAD.IADD R0, R0, 0x1, R9 ;  /* 0x000000010000a824 */ /* 0x020fc800078e0209 */
[----:B---3--:R-:W-:-:S05]  /*0630*/  @!P0 IMAD.IADD R0, R0, 0x1, R13 ;  /* 0x0000000100008824 */ /* 0x008fca00078e020d */
[----:B------:R-:W-:Y:S02]  /*0640*/  LOP3.LUT R18, R0, 0xffff, RZ, 0xc0, !PT ;  /* 0x0000ffff00127812 */ /* 0x000fe400078ec0ff */
[----:B------:R-:W-:-:S07]  /*0650*/  MOV R17, 0x670 ;  /* 0x0000067000117802 */ /* 0x000fce0000000f00 */
[----:B------:R-:W-:Y:S05]  /*0660*/  CALL.REL.NOINC `($__internal_0_$__cuda_sm20_div_u16) ;  /* 0x0000000000087944 */ /* 0x000fea0003c00000 */
[----:B------:R-:W-:Y:S01]  /*0670*/  STG.E.U8 desc[UR4][R2.64], R15 ;  /* 0x0000000f02007986 */ /* 0x000fe2000c101104 */
[----:B------:R-:W-:Y:S05]  /*0680*/  EXIT ;  /* 0x000000000000794d */ /* 0x000fea0003800000 */
        .weak           $__internal_0_$__cuda_sm20_div_u16
        .type           $__internal_0_$__cuda_sm20_div_u16,@function
        .size           $__internal_0_$__cuda_sm20_div_u16,(.L_x_1 - $__internal_0_$__cuda_sm20_div_u16)
$__internal_0_$__cuda_sm20_div_u16:
[----:B------:R-:W0:Y:S01]  /*0690*/  I2F.U16 R12, R15 ;  /* 0x0000000f000c7306 */ /* 0x000e220000101000 */
[----:B------:R-:W-:Y:S01]  /*06a0*/  IMAD.MOV.U32 R13, RZ, RZ, 0x4b800000 ;  /* 0x4b800000ff0d7424 */ /* 0x000fe200078e00ff */
[C---:B0-----:R-:W-:Y:S02]  /*06b0*/  FSETP.GEU.AND P3, PT, |R12|.reuse, 1.175494350822287508e-38, PT ;  /* 0x008000000c00780b */ /* 0x041fe40003f6e200 */
[----:B------:R-:W-:Y:S02]  /*06c0*/  FSETP.GT.AND P2, PT, |R12|, 8.50705917302346158658e+37, PT ;  /* 0x7e8000000c00780b */ /* 0x000fe40003f44200 */
[----:B------:R-:W-:-:S04]  /*06d0*/  FSEL R13, R13, 1, !P3 ;  /* 0x3f8000000d0d7808 */ /* 0x000fc80005800000 */
[----:B------:R-:W-:Y:S02]  /*06e0*/  FSEL R13, R13, 0.25, !P2 ;  /* 0x3e8000000d0d7808 */ /* 0x000fe40005000000 */
[----:B------:R-:W-:-:S03]  /*06f0*/  ISETP.NE.U32.AND P2, PT, R15, RZ, PT ;  /* 0x000000ff0f00720c */ /* 0x000fc60003f45070 */
[----:B------:R-:W-:Y:S02]  /*0700*/  FMUL R14, R12, R13 ;  /* 0x0000000d0c0e7220 */ /* 0x000fe40000400000 */
[----:B------:R-:W-:Y:S08]  /*0710*/  I2F.U16.RZ R12, R18 ;  /* 0x00000012000c7306 */ /* 0x000ff0000010d000 */
[----:B------:R-:W0:Y:S02]  /*0720*/  MUFU.RCP R14, R14 ;  /* 0x0000000e000e7308 */ /* 0x000e240000001000 */
[----:B0-----:R-:W-:-:S04]  /*0730*/  FMUL R13, R13, R14 ;  /* 0x0000000e0d0d7220 */ /* 0x001fc80000400000 */
[----:B------:R-:W-:-:S04]  /*0740*/  VIADD R13, R13, 0x2 ;  /* 0x000000020d0d7836 */ /* 0x000fc80000000000 */
[----:B------:R-:W-:Y:S01]  /*0750*/  FMUL.RZ R16, R12, R13 ;  /* 0x0000000d0c107220 */ /* 0x000fe2000040c000 */
[----:B------:R-:W-:Y:S02]  /*0760*/  IMAD.MOV.U32 R12, RZ, RZ, R17 ;  /* 0x000000ffff0c7224 */ /* 0x000fe400078e0011 */
[----:B------:R-:W-:-:S03]  /*0770*/  IMAD.MOV.U32 R13, RZ, RZ, 0x0 ;  /* 0x00000000ff0d7424 */ /* 0x000fc600078e00ff */
[----:B------:R-:W0:Y:S02]  /*0780*/  F2I.U32.TRUNC.NTZ R16, R16 ;  /* 0x0000001000107305 */ /* 0x000e24000020f000 */
[----:B0-----:R-:W-:Y:S01]  /*0790*/  LOP3.LUT R15, R16, 0xffff, RZ, 0xc0, !PT ;  /* 0x0000ffff100f7812 */ /* 0x001fe200078ec0ff */
[----:B------:R-:W-:Y:S01]  /*07a0*/  @!P2 IMAD.MOV.U32 R15, RZ, RZ, -0x1 ;  /* 0xffffffffff0fa424 */ /* 0x000fe200078e00ff */
[----:B------:R-:W-:Y:S06]  /*07b0*/  RET.REL.NODEC R12 `(_Z10blurKernelPhS_ii) ;  /* 0xfffffff80c107950 */ /* 0x000fec0003c3ffff */
.L_x_0:
[----:B------:R-:W-:-:S00]  /*07c0*/  BRA `(.L_x_0) ;  /* 0xfffffffc00fc7947 */ /* 0x000fc0000383ffff */
[----:B------:R-:W-:-:S00]  /*07d0*/  NOP ;  /* 0x0000000000007918 */ /* 0x000fc00000000000 */
        /* <DEDUP_REMOVED lines=10> */
.L_x_1:


//--------------------- .nv.shared.reserved.0     --------------------------
	.section	.nv.shared.reserved.0,"aw",@nobits
	.weak		__nv_reservedSMEM_offset_0_alias
	.size		__nv_reservedSMEM_offset_0_alias, 0, 64
	.other		__nv_reservedSMEM_offset_0_alias,@"STO_CUDA_RESERVED_SHARED STV_DEFAULT"
__nv_reservedSMEM_offset_0_alias:
	.zero		0
	.zero		64


//--------------------- .nv.constant0._Z10blurKernelPhS_ii --------------------------
	.section	.nv.constant0._Z10blurKernelPhS_ii,"a",@progbits
	.sectionflags	@""
	.align	4
.nv.constant0._Z10blurKernelPhS_ii:
	.zero		920


//--------------------- SYMBOLS --------------------------

	.type		.nv.reservedSmem.offset0,@object
	.size		.nv.reservedSmem.offset0,0x4
